//
// Generated by NVIDIA NVVM Compiler
//
// Compiler Build ID: CL-36424714
// Cuda compilation tools, release 13.0, V13.0.88
// Based on NVVM 20.0.0
//

.version 9.0
.target sm_100
.address_size 64

	// .globl	_Z32attention_output_tile_128_kernelPfS_S_
.global .align 4 .b8 weights[65536];
.global .align 4 .b8 v[65536];
.global .align 4 .b8 result[65536];

.visible .entry _Z32attention_output_tile_128_kernelPfS_S_(
	.param .u64 .ptr .align 1 _Z32attention_output_tile_128_kernelPfS_S__param_0,
	.param .u64 .ptr .align 1 _Z32attention_output_tile_128_kernelPfS_S__param_1,
	.param .u64 .ptr .align 1 _Z32attention_output_tile_128_kernelPfS_S__param_2
)
{
	.reg .pred 	%p<4>;
	.reg .b32 	%r<11>;
	.reg .b32 	%f<387>;
	.reg .b64 	%rd<22>;

	ld.param.u64 	%rd1, [_Z32attention_output_tile_128_kernelPfS_S__param_0];
	ld.param.u64 	%rd2, [_Z32attention_output_tile_128_kernelPfS_S__param_1];
	ld.param.u64 	%rd3, [_Z32attention_output_tile_128_kernelPfS_S__param_2];
	mov.u32 	%r3, %tid.y;
	mov.u32 	%r4, %ctaid.y;
	mov.u32 	%r5, %ntid.y;
	mad.lo.s32 	%r1, %r4, %r5, %r3;
	mov.u32 	%r6, %tid.x;
	mov.u32 	%r7, %ctaid.x;
	mov.u32 	%r8, %ntid.x;
	mad.lo.s32 	%r2, %r7, %r8, %r6;
	setp.gt.u32 	%p1, %r1, 127;
	setp.gt.s32 	%p2, %r2, 127;
	or.pred  	%p3, %p1, %p2;
	@%p3 bra 	$L__BB0_2;
	cvta.to.global.u64 	%rd4, %rd3;
	cvta.to.global.u64 	%rd5, %rd1;
	cvta.to.global.u64 	%rd6, %rd2;
	shl.b32 	%r9, %r1, 7;
	add.s32 	%r10, %r9, %r2;
	mul.wide.s32 	%rd7, %r10, 4;
	add.s64 	%rd8, %rd5, %rd7;
	ld.global.f32 	%f1, [%rd8];
	mul.wide.u32 	%rd9, %r1, 512;
	mov.u64 	%rd10, weights;
	add.s64 	%rd11, %rd10, %rd9;
	mul.wide.s32 	%rd12, %r2, 4;
	add.s64 	%rd13, %rd11, %rd12;
	st.global.f32 	[%rd13], %f1;
	add.s64 	%rd14, %rd6, %rd7;
	ld.global.f32 	%f2, [%rd14];
	mov.u64 	%rd15, v;
	add.s64 	%rd16, %rd15, %rd12;
	add.s64 	%rd17, %rd16, %rd9;
	st.global.f32 	[%rd17], %f2;
	ld.global.f32 	%f3, [%rd11];
	ld.global.f32 	%f4, [%rd16];
	fma.rn.f32 	%f5, %f3, %f4, 0f00000000;
	ld.global.f32 	%f6, [%rd11+4];
	ld.global.f32 	%f7, [%rd16+512];
	fma.rn.f32 	%f8, %f6, %f7, %f5;
	ld.global.f32 	%f9, [%rd11+8];
	ld.global.f32 	%f10, [%rd16+1024];
	fma.rn.f32 	%f11, %f9, %f10, %f8;
	ld.global.f32 	%f12, [%rd11+12];
	ld.global.f32 	%f13, [%rd16+1536];
	fma.rn.f32 	%f14, %f12, %f13, %f11;
	ld.global.f32 	%f15, [%rd11+16];
	ld.global.f32 	%f16, [%rd16+2048];
	fma.rn.f32 	%f17, %f15, %f16, %f14;
	ld.global.f32 	%f18, [%rd11+20];
	ld.global.f32 	%f19, [%rd16+2560];
	fma.rn.f32 	%f20, %f18, %f19, %f17;
	ld.global.f32 	%f21, [%rd11+24];
	ld.global.f32 	%f22, [%rd16+3072];
	fma.rn.f32 	%f23, %f21, %f22, %f20;
	ld.global.f32 	%f24, [%rd11+28];
	ld.global.f32 	%f25, [%rd16+3584];
	fma.rn.f32 	%f26, %f24, %f25, %f23;
	ld.global.f32 	%f27, [%rd11+32];
	ld.global.f32 	%f28, [%rd16+4096];
	fma.rn.f32 	%f29, %f27, %f28, %f26;
	ld.global.f32 	%f30, [%rd11+36];
	ld.global.f32 	%f31, [%rd16+4608];
	fma.rn.f32 	%f32, %f30, %f31, %f29;
	ld.global.f32 	%f33, [%rd11+40];
	ld.global.f32 	%f34, [%rd16+5120];
	fma.rn.f32 	%f35, %f33, %f34, %f32;
	ld.global.f32 	%f36, [%rd11+44];
	ld.global.f32 	%f37, [%rd16+5632];
	fma.rn.f32 	%f38, %f36, %f37, %f35;
	ld.global.f32 	%f39, [%rd11+48];
	ld.global.f32 	%f40, [%rd16+6144];
	fma.rn.f32 	%f41, %f39, %f40, %f38;
	ld.global.f32 	%f42, [%rd11+52];
	ld.global.f32 	%f43, [%rd16+6656];
	fma.rn.f32 	%f44, %f42, %f43, %f41;
	ld.global.f32 	%f45, [%rd11+56];
	ld.global.f32 	%f46, [%rd16+7168];
	fma.rn.f32 	%f47, %f45, %f46, %f44;
	ld.global.f32 	%f48, [%rd11+60];
	ld.global.f32 	%f49, [%rd16+7680];
	fma.rn.f32 	%f50, %f48, %f49, %f47;
	ld.global.f32 	%f51, [%rd11+64];
	ld.global.f32 	%f52, [%rd16+8192];
	fma.rn.f32 	%f53, %f51, %f52, %f50;
	ld.global.f32 	%f54, [%rd11+68];
	ld.global.f32 	%f55, [%rd16+8704];
	fma.rn.f32 	%f56, %f54, %f55, %f53;
	ld.global.f32 	%f57, [%rd11+72];
	ld.global.f32 	%f58, [%rd16+9216];
	fma.rn.f32 	%f59, %f57, %f58, %f56;
	ld.global.f32 	%f60, [%rd11+76];
	ld.global.f32 	%f61, [%rd16+9728];
	fma.rn.f32 	%f62, %f60, %f61, %f59;
	ld.global.f32 	%f63, [%rd11+80];
	ld.global.f32 	%f64, [%rd16+10240];
	fma.rn.f32 	%f65, %f63, %f64, %f62;
	ld.global.f32 	%f66, [%rd11+84];
	ld.global.f32 	%f67, [%rd16+10752];
	fma.rn.f32 	%f68, %f66, %f67, %f65;
	ld.global.f32 	%f69, [%rd11+88];
	ld.global.f32 	%f70, [%rd16+11264];
	fma.rn.f32 	%f71, %f69, %f70, %f68;
	ld.global.f32 	%f72, [%rd11+92];
	ld.global.f32 	%f73, [%rd16+11776];
	fma.rn.f32 	%f74, %f72, %f73, %f71;
	ld.global.f32 	%f75, [%rd11+96];
	ld.global.f32 	%f76, [%rd16+12288];
	fma.rn.f32 	%f77, %f75, %f76, %f74;
	ld.global.f32 	%f78, [%rd11+100];
	ld.global.f32 	%f79, [%rd16+12800];
	fma.rn.f32 	%f80, %f78, %f79, %f77;
	ld.global.f32 	%f81, [%rd11+104];
	ld.global.f32 	%f82, [%rd16+13312];
	fma.rn.f32 	%f83, %f81, %f82, %f80;
	ld.global.f32 	%f84, [%rd11+108];
	ld.global.f32 	%f85, [%rd16+13824];
	fma.rn.f32 	%f86, %f84, %f85, %f83;
	ld.global.f32 	%f87, [%rd11+112];
	ld.global.f32 	%f88, [%rd16+14336];
	fma.rn.f32 	%f89, %f87, %f88, %f86;
	ld.global.f32 	%f90, [%rd11+116];
	ld.global.f32 	%f91, [%rd16+14848];
	fma.rn.f32 	%f92, %f90, %f91, %f89;
	ld.global.f32 	%f93, [%rd11+120];
	ld.global.f32 	%f94, [%rd16+15360];
	fma.rn.f32 	%f95, %f93, %f94, %f92;
	ld.global.f32 	%f96, [%rd11+124];
	ld.global.f32 	%f97, [%rd16+15872];
	fma.rn.f32 	%f98, %f96, %f97, %f95;
	ld.global.f32 	%f99, [%rd11+128];
	ld.global.f32 	%f100, [%rd16+16384];
	fma.rn.f32 	%f101, %f99, %f100, %f98;
	ld.global.f32 	%f102, [%rd11+132];
	ld.global.f32 	%f103, [%rd16+16896];
	fma.rn.f32 	%f104, %f102, %f103, %f101;
	ld.global.f32 	%f105, [%rd11+136];
	ld.global.f32 	%f106, [%rd16+17408];
	fma.rn.f32 	%f107, %f105, %f106, %f104;
	ld.global.f32 	%f108, [%rd11+140];
	ld.global.f32 	%f109, [%rd16+17920];
	fma.rn.f32 	%f110, %f108, %f109, %f107;
	ld.global.f32 	%f111, [%rd11+144];
	ld.global.f32 	%f112, [%rd16+18432];
	fma.rn.f32 	%f113, %f111, %f112, %f110;
	ld.global.f32 	%f114, [%rd11+148];
	ld.global.f32 	%f115, [%rd16+18944];
	fma.rn.f32 	%f116, %f114, %f115, %f113;
	ld.global.f32 	%f117, [%rd11+152];
	ld.global.f32 	%f118, [%rd16+19456];
	fma.rn.f32 	%f119, %f117, %f118, %f116;
	ld.global.f32 	%f120, [%rd11+156];
	ld.global.f32 	%f121, [%rd16+19968];
	fma.rn.f32 	%f122, %f120, %f121, %f119;
	ld.global.f32 	%f123, [%rd11+160];
	ld.global.f32 	%f124, [%rd16+20480];
	fma.rn.f32 	%f125, %f123, %f124, %f122;
	ld.global.f32 	%f126, [%rd11+164];
	ld.global.f32 	%f127, [%rd16+20992];
	fma.rn.f32 	%f128, %f126, %f127, %f125;
	ld.global.f32 	%f129, [%rd11+168];
	ld.global.f32 	%f130, [%rd16+21504];
	fma.rn.f32 	%f131, %f129, %f130, %f128;
	ld.global.f32 	%f132, [%rd11+172];
	ld.global.f32 	%f133, [%rd16+22016];
	fma.rn.f32 	%f134, %f132, %f133, %f131;
	ld.global.f32 	%f135, [%rd11+176];
	ld.global.f32 	%f136, [%rd16+22528];
	fma.rn.f32 	%f137, %f135, %f136, %f134;
	ld.global.f32 	%f138, [%rd11+180];
	ld.global.f32 	%f139, [%rd16+23040];
	fma.rn.f32 	%f140, %f138, %f139, %f137;
	ld.global.f32 	%f141, [%rd11+184];
	ld.global.f32 	%f142, [%rd16+23552];
	fma.rn.f32 	%f143, %f141, %f142, %f140;
	ld.global.f32 	%f144, [%rd11+188];
	ld.global.f32 	%f145, [%rd16+24064];
	fma.rn.f32 	%f146, %f144, %f145, %f143;
	ld.global.f32 	%f147, [%rd11+192];
	ld.global.f32 	%f148, [%rd16+24576];
	fma.rn.f32 	%f149, %f147, %f148, %f146;
	ld.global.f32 	%f150, [%rd11+196];
	ld.global.f32 	%f151, [%rd16+25088];
	fma.rn.f32 	%f152, %f150, %f151, %f149;
	ld.global.f32 	%f153, [%rd11+200];
	ld.global.f32 	%f154, [%rd16+25600];
	fma.rn.f32 	%f155, %f153, %f154, %f152;
	ld.global.f32 	%f156, [%rd11+204];
	ld.global.f32 	%f157, [%rd16+26112];
	fma.rn.f32 	%f158, %f156, %f157, %f155;
	ld.global.f32 	%f159, [%rd11+208];
	ld.global.f32 	%f160, [%rd16+26624];
	fma.rn.f32 	%f161, %f159, %f160, %f158;
	ld.global.f32 	%f162, [%rd11+212];
	ld.global.f32 	%f163, [%rd16+27136];
	fma.rn.f32 	%f164, %f162, %f163, %f161;
	ld.global.f32 	%f165, [%rd11+216];
	ld.global.f32 	%f166, [%rd16+27648];
	fma.rn.f32 	%f167, %f165, %f166, %f164;
	ld.global.f32 	%f168, [%rd11+220];
	ld.global.f32 	%f169, [%rd16+28160];
	fma.rn.f32 	%f170, %f168, %f169, %f167;
	ld.global.f32 	%f171, [%rd11+224];
	ld.global.f32 	%f172, [%rd16+28672];
	fma.rn.f32 	%f173, %f171, %f172, %f170;
	ld.global.f32 	%f174, [%rd11+228];
	ld.global.f32 	%f175, [%rd16+29184];
	fma.rn.f32 	%f176, %f174, %f175, %f173;
	ld.global.f32 	%f177, [%rd11+232];
	ld.global.f32 	%f178, [%rd16+29696];
	fma.rn.f32 	%f179, %f177, %f178, %f176;
	ld.global.f32 	%f180, [%rd11+236];
	ld.global.f32 	%f181, [%rd16+30208];
	fma.rn.f32 	%f182, %f180, %f181, %f179;
	ld.global.f32 	%f183, [%rd11+240];
	ld.global.f32 	%f184, [%rd16+30720];
	fma.rn.f32 	%f185, %f183, %f184, %f182;
	ld.global.f32 	%f186, [%rd11+244];
	ld.global.f32 	%f187, [%rd16+31232];
	fma.rn.f32 	%f188, %f186, %f187, %f185;
	ld.global.f32 	%f189, [%rd11+248];
	ld.global.f32 	%f190, [%rd16+31744];
	fma.rn.f32 	%f191, %f189, %f190, %f188;
	ld.global.f32 	%f192, [%rd11+252];
	ld.global.f32 	%f193, [%rd16+32256];
	fma.rn.f32 	%f194, %f192, %f193, %f191;
	ld.global.f32 	%f195, [%rd11+256];
	ld.global.f32 	%f196, [%rd16+32768];
	fma.rn.f32 	%f197, %f195, %f196, %f194;
	ld.global.f32 	%f198, [%rd11+260];
	ld.global.f32 	%f199, [%rd16+33280];
	fma.rn.f32 	%f200, %f198, %f199, %f197;
	ld.global.f32 	%f201, [%rd11+264];
	ld.global.f32 	%f202, [%rd16+33792];
	fma.rn.f32 	%f203, %f201, %f202, %f200;
	ld.global.f32 	%f204, [%rd11+268];
	ld.global.f32 	%f205, [%rd16+34304];
	fma.rn.f32 	%f206, %f204, %f205, %f203;
	ld.global.f32 	%f207, [%rd11+272];
	ld.global.f32 	%f208, [%rd16+34816];
	fma.rn.f32 	%f209, %f207, %f208, %f206;
	ld.global.f32 	%f210, [%rd11+276];
	ld.global.f32 	%f211, [%rd16+35328];
	fma.rn.f32 	%f212, %f210, %f211, %f209;
	ld.global.f32 	%f213, [%rd11+280];
	ld.global.f32 	%f214, [%rd16+35840];
	fma.rn.f32 	%f215, %f213, %f214, %f212;
	ld.global.f32 	%f216, [%rd11+284];
	ld.global.f32 	%f217, [%rd16+36352];
	fma.rn.f32 	%f218, %f216, %f217, %f215;
	ld.global.f32 	%f219, [%rd11+288];
	ld.global.f32 	%f220, [%rd16+36864];
	fma.rn.f32 	%f221, %f219, %f220, %f218;
	ld.global.f32 	%f222, [%rd11+292];
	ld.global.f32 	%f223, [%rd16+37376];
	fma.rn.f32 	%f224, %f222, %f223, %f221;
	ld.global.f32 	%f225, [%rd11+296];
	ld.global.f32 	%f226, [%rd16+37888];
	fma.rn.f32 	%f227, %f225, %f226, %f224;
	ld.global.f32 	%f228, [%rd11+300];
	ld.global.f32 	%f229, [%rd16+38400];
	fma.rn.f32 	%f230, %f228, %f229, %f227;
	ld.global.f32 	%f231, [%rd11+304];
	ld.global.f32 	%f232, [%rd16+38912];
	fma.rn.f32 	%f233, %f231, %f232, %f230;
	ld.global.f32 	%f234, [%rd11+308];
	ld.global.f32 	%f235, [%rd16+39424];
	fma.rn.f32 	%f236, %f234, %f235, %f233;
	ld.global.f32 	%f237, [%rd11+312];
	ld.global.f32 	%f238, [%rd16+39936];
	fma.rn.f32 	%f239, %f237, %f238, %f236;
	ld.global.f32 	%f240, [%rd11+316];
	ld.global.f32 	%f241, [%rd16+40448];
	fma.rn.f32 	%f242, %f240, %f241, %f239;
	ld.global.f32 	%f243, [%rd11+320];
	ld.global.f32 	%f244, [%rd16+40960];
	fma.rn.f32 	%f245, %f243, %f244, %f242;
	ld.global.f32 	%f246, [%rd11+324];
	ld.global.f32 	%f247, [%rd16+41472];
	fma.rn.f32 	%f248, %f246, %f247, %f245;
	ld.global.f32 	%f249, [%rd11+328];
	ld.global.f32 	%f250, [%rd16+41984];
	fma.rn.f32 	%f251, %f249, %f250, %f248;
	ld.global.f32 	%f252, [%rd11+332];
	ld.global.f32 	%f253, [%rd16+42496];
	fma.rn.f32 	%f254, %f252, %f253, %f251;
	ld.global.f32 	%f255, [%rd11+336];
	ld.global.f32 	%f256, [%rd16+43008];
	fma.rn.f32 	%f257, %f255, %f256, %f254;
	ld.global.f32 	%f258, [%rd11+340];
	ld.global.f32 	%f259, [%rd16+43520];
	fma.rn.f32 	%f260, %f258, %f259, %f257;
	ld.global.f32 	%f261, [%rd11+344];
	ld.global.f32 	%f262, [%rd16+44032];
	fma.rn.f32 	%f263, %f261, %f262, %f260;
	ld.global.f32 	%f264, [%rd11+348];
	ld.global.f32 	%f265, [%rd16+44544];
	fma.rn.f32 	%f266, %f264, %f265, %f263;
	ld.global.f32 	%f267, [%rd11+352];
	ld.global.f32 	%f268, [%rd16+45056];
	fma.rn.f32 	%f269, %f267, %f268, %f266;
	ld.global.f32 	%f270, [%rd11+356];
	ld.global.f32 	%f271, [%rd16+45568];
	fma.rn.f32 	%f272, %f270, %f271, %f269;
	ld.global.f32 	%f273, [%rd11+360];
	ld.global.f32 	%f274, [%rd16+46080];
	fma.rn.f32 	%f275, %f273, %f274, %f272;
	ld.global.f32 	%f276, [%rd11+364];
	ld.global.f32 	%f277, [%rd16+46592];
	fma.rn.f32 	%f278, %f276, %f277, %f275;
	ld.global.f32 	%f279, [%rd11+368];
	ld.global.f32 	%f280, [%rd16+47104];
	fma.rn.f32 	%f281, %f279, %f280, %f278;
	ld.global.f32 	%f282, [%rd11+372];
	ld.global.f32 	%f283, [%rd16+47616];
	fma.rn.f32 	%f284, %f282, %f283, %f281;
	ld.global.f32 	%f285, [%rd11+376];
	ld.global.f32 	%f286, [%rd16+48128];
	fma.rn.f32 	%f287, %f285, %f286, %f284;
	ld.global.f32 	%f288, [%rd11+380];
	ld.global.f32 	%f289, [%rd16+48640];
	fma.rn.f32 	%f290, %f288, %f289, %f287;
	ld.global.f32 	%f291, [%rd11+384];
	ld.global.f32 	%f292, [%rd16+49152];
	fma.rn.f32 	%f293, %f291, %f292, %f290;
	ld.global.f32 	%f294, [%rd11+388];
	ld.global.f32 	%f295, [%rd16+49664];
	fma.rn.f32 	%f296, %f294, %f295, %f293;
	ld.global.f32 	%f297, [%rd11+392];
	ld.global.f32 	%f298, [%rd16+50176];
	fma.rn.f32 	%f299, %f297, %f298, %f296;
	ld.global.f32 	%f300, [%rd11+396];
	ld.global.f32 	%f301, [%rd16+50688];
	fma.rn.f32 	%f302, %f300, %f301, %f299;
	ld.global.f32 	%f303, [%rd11+400];
	ld.global.f32 	%f304, [%rd16+51200];
	fma.rn.f32 	%f305, %f303, %f304, %f302;
	ld.global.f32 	%f306, [%rd11+404];
	ld.global.f32 	%f307, [%rd16+51712];
	fma.rn.f32 	%f308, %f306, %f307, %f305;
	ld.global.f32 	%f309, [%rd11+408];
	ld.global.f32 	%f310, [%rd16+52224];
	fma.rn.f32 	%f311, %f309, %f310, %f308;
	ld.global.f32 	%f312, [%rd11+412];
	ld.global.f32 	%f313, [%rd16+52736];
	fma.rn.f32 	%f314, %f312, %f313, %f311;
	ld.global.f32 	%f315, [%rd11+416];
	ld.global.f32 	%f316, [%rd16+53248];
	fma.rn.f32 	%f317, %f315, %f316, %f314;
	ld.global.f32 	%f318, [%rd11+420];
	ld.global.f32 	%f319, [%rd16+53760];
	fma.rn.f32 	%f320, %f318, %f319, %f317;
	ld.global.f32 	%f321, [%rd11+424];
	ld.global.f32 	%f322, [%rd16+54272];
	fma.rn.f32 	%f323, %f321, %f322, %f320;
	ld.global.f32 	%f324, [%rd11+428];
	ld.global.f32 	%f325, [%rd16+54784];
	fma.rn.f32 	%f326, %f324, %f325, %f323;
	ld.global.f32 	%f327, [%rd11+432];
	ld.global.f32 	%f328, [%rd16+55296];
	fma.rn.f32 	%f329, %f327, %f328, %f326;
	ld.global.f32 	%f330, [%rd11+436];
	ld.global.f32 	%f331, [%rd16+55808];
	fma.rn.f32 	%f332, %f330, %f331, %f329;
	ld.global.f32 	%f333, [%rd11+440];
	ld.global.f32 	%f334, [%rd16+56320];
	fma.rn.f32 	%f335, %f333, %f334, %f332;
	ld.global.f32 	%f336, [%rd11+444];
	ld.global.f32 	%f337, [%rd16+56832];
	fma.rn.f32 	%f338, %f336, %f337, %f335;
	ld.global.f32 	%f339, [%rd11+448];
	ld.global.f32 	%f340, [%rd16+57344];
	fma.rn.f32 	%f341, %f339, %f340, %f338;
	ld.global.f32 	%f342, [%rd11+452];
	ld.global.f32 	%f343, [%rd16+57856];
	fma.rn.f32 	%f344, %f342, %f343, %f341;
	ld.global.f32 	%f345, [%rd11+456];
	ld.global.f32 	%f346, [%rd16+58368];
	fma.rn.f32 	%f347, %f345, %f346, %f344;
	ld.global.f32 	%f348, [%rd11+460];
	ld.global.f32 	%f349, [%rd16+58880];
	fma.rn.f32 	%f350, %f348, %f349, %f347;
	ld.global.f32 	%f351, [%rd11+464];
	ld.global.f32 	%f352, [%rd16+59392];
	fma.rn.f32 	%f353, %f351, %f352, %f350;
	ld.global.f32 	%f354, [%rd11+468];
	ld.global.f32 	%f355, [%rd16+59904];
	fma.rn.f32 	%f356, %f354, %f355, %f353;
	ld.global.f32 	%f357, [%rd11+472];
	ld.global.f32 	%f358, [%rd16+60416];
	fma.rn.f32 	%f359, %f357, %f358, %f356;
	ld.global.f32 	%f360, [%rd11+476];
	ld.global.f32 	%f361, [%rd16+60928];
	fma.rn.f32 	%f362, %f360, %f361, %f359;
	ld.global.f32 	%f363, [%rd11+480];
	ld.global.f32 	%f364, [%rd16+61440];
	fma.rn.f32 	%f365, %f363, %f364, %f362;
	ld.global.f32 	%f366, [%rd11+484];
	ld.global.f32 	%f367, [%rd16+61952];
	fma.rn.f32 	%f368, %f366, %f367, %f365;
	ld.global.f32 	%f369, [%rd11+488];
	ld.global.f32 	%f370, [%rd16+62464];
	fma.rn.f32 	%f371, %f369, %f370, %f368;
	ld.global.f32 	%f372, [%rd11+492];
	ld.global.f32 	%f373, [%rd16+62976];
	fma.rn.f32 	%f374, %f372, %f373, %f371;
	ld.global.f32 	%f375, [%rd11+496];
	ld.global.f32 	%f376, [%rd16+63488];
	fma.rn.f32 	%f377, %f375, %f376, %f374;
	ld.global.f32 	%f378, [%rd11+500];
	ld.global.f32 	%f379, [%rd16+64000];
	fma.rn.f32 	%f380, %f378, %f379, %f377;
	ld.global.f32 	%f381, [%rd11+504];
	ld.global.f32 	%f382, [%rd16+64512];
	fma.rn.f32 	%f383, %f381, %f382, %f380;
	ld.global.f32 	%f384, [%rd11+508];
	ld.global.f32 	%f385, [%rd16+65024];
	fma.rn.f32 	%f386, %f384, %f385, %f383;
	mov.u64 	%rd18, result;
	add.s64 	%rd19, %rd18, %rd9;
	add.s64 	%rd20, %rd19, %rd12;
	st.global.f32 	[%rd20], %f386;
	add.s64 	%rd21, %rd4, %rd7;
	st.global.f32 	[%rd21], %f386;
$L__BB0_2:
	ret;

}


// ===== COMPILED SASS (sm_100) =====

	.target	sm_100

	.elftype	@"ET_EXEC"


//--------------------- .note.nv.tkinfo           --------------------------
	.section	.note.nv.tkinfo,"",@"SHT_NOTE"
	.sectionflags	@"SHF_NOTE_NV_TKINFO"
	.tkinfo
        /*0018*/ 	.word	0x00000002
        /*0030*/ 	.string	""
        /*0030*/ 	.string	"ptxas"
        /*0030*/ 	.string	"Cuda compilation tools, release 13.0, V13.0.88"
        /*0030*/ 	.string	"Build cuda_13.0.r13.0/compiler.36424714_0"
        /*0030*/ 	.string	"-arch sm_100 -m 64 "



//--------------------- .note.nv.cuinfo           --------------------------
	.section	.note.nv.cuinfo,"",@"SHT_NOTE"
	.sectionflags	@"SHF_NOTE_NV_CUINFO"
        /*0018*/ 	.short	0x0002
        /*001a*/ 	.short	0x0064
        /*001c*/ 	.short	0x0082
	.zero		2


//--------------------- .nv.info                  --------------------------
	.section	.nv.info,"",@"SHT_CUDA_INFO"
	.align	4


	//----- nvinfo : EIATTR_REGCOUNT
	.align		4
        /*0000*/ 	.byte	0x04, 0x2f
        /*0002*/ 	.short	(.L_4 - .L_3)
	.align		4
.L_3:
        /*0004*/ 	.word	index@(_Z32attention_output_tile_128_kernelPfS_S_)
        /*0008*/ 	.word	0x00000020


	//----- nvinfo : EIATTR_FRAME_SIZE
	.align		4
.L_4:
        /*000c*/ 	.byte	0x04, 0x11
        /*000e*/ 	.short	(.L_6 - .L_5)
	.align		4
.L_5:
        /*0010*/ 	.word	index@(_Z32attention_output_tile_128_kernelPfS_S_)
        /*0014*/ 	.word	0x00000000


	//----- nvinfo : EIATTR_MIN_STACK_SIZE
	.align		4
.L_6:
        /*0018*/ 	.byte	0x04, 0x12
        /*001a*/ 	.short	(.L_8 - .L_7)
	.align		4
.L_7:
        /*001c*/ 	.word	index@(_Z32attention_output_tile_128_kernelPfS_S_)
        /*0020*/ 	.word	0x00000000
.L_8:


//--------------------- .nv.compat                --------------------------
	.section	.nv.compat,"",@"SHT_CUDA_COMPAT_INFO"
	.align	4
        /*0000*/ 	.byte	0x02, 0x09, 0x00, 0x00, 0x02, 0x02, 0x01, 0x00, 0x02, 0x05, 0x05, 0x00, 0x03, 0x07, 0x01, 0x01
        /*0010*/ 	.byte	0x02, 0x03, 0x00, 0x00, 0x02, 0x06, 0x01, 0x00, 0x04, 0x0b, 0x08, 0x00, 0x09, 0x00, 0x00, 0x00
        /*0020*/ 	.byte	0x00, 0x00, 0x00, 0x00


//--------------------- .nv.info._Z32attention_output_tile_128_kernelPfS_S_ --------------------------
	.section	.nv.info._Z32attention_output_tile_128_kernelPfS_S_,"",@"SHT_CUDA_INFO"
	.sectionflags	@""
	.align	4


	//----- nvinfo : EIATTR_CUDA_API_VERSION
	.align		4
        /*0000*/ 	.byte	0x04, 0x37
        /*0002*/ 	.short	(.L_10 - .L_9)
.L_9:
        /*0004*/ 	.word	0x00000082


	//----- nvinfo : EIATTR_KPARAM_INFO
	.align		4
.L_10:
        /*0008*/ 	.byte	0x04, 0x17
        /*000a*/ 	.short	(.L_12 - .L_11)
.L_11:
        /*000c*/ 	.word	0x00000000
        /*0010*/ 	.short	0x0002
        /*0012*/ 	.short	0x0010
        /*0014*/ 	.byte	0x00, 0xf5, 0x21, 0x00


	//----- nvinfo : EIATTR_KPARAM_INFO
	.align		4
.L_12:
        /*0018*/ 	.byte	0x04, 0x17
        /*001a*/ 	.short	(.L_14 - .L_13)
.L_13:
        /*001c*/ 	.word	0x00000000
        /*0020*/ 	.short	0x0001
        /*0022*/ 	.short	0x0008
        /*0024*/ 	.byte	0x00, 0xf5, 0x21, 0x00


	//----- nvinfo : EIATTR_KPARAM_INFO
	.align		4
.L_14:
        /*0028*/ 	.byte	0x04, 0x17
        /*002a*/ 	.short	(.L_16 - .L_15)
.L_15:
        /*002c*/ 	.word	0x00000000
        /*0030*/ 	.short	0x0000
        /*0032*/ 	.short	0x0000
        /*0034*/ 	.byte	0x00, 0xf5, 0x21, 0x00


	//----- nvinfo : EIATTR_SPARSE_MMA_MASK
	.align		4
.L_16:
        /*0038*/ 	.byte	0x03, 0x50
        /*003a*/ 	.short	0x0000


	//----- nvinfo : EIATTR_MAXREG_COUNT
	.align		4
        /*003c*/ 	.byte	0x03, 0x1b
        /*003e*/ 	.short	0x00ff


	//----- nvinfo : EIATTR_MERCURY_ISA_VERSION
	.align		4
        /*0040*/ 	.byte	0x03, 0x5f
        /*0042*/ 	.short	0x0101


	//----- nvinfo : EIATTR_VRC_CTA_INIT_COUNT
	.align		4
        /*0044*/ 	.byte	0x02, 0x4a
	.zero		1
	.zero		1


	//----- nvinfo : EIATTR_EXIT_INSTR_OFFSETS
	.align		4
        /*0048*/ 	.byte	0x04, 0x1c
        /*004a*/ 	.short	(.L_18 - .L_17)


	//   ....[0]....
.L_17:
        /*004c*/ 	.word	0x000000b0


	//   ....[1]....
        /*0050*/ 	.word	0x00001a30


	//----- nvinfo : EIATTR_CBANK_PARAM_SIZE
	.align		4
.L_18:
        /*0054*/ 	.byte	0x03, 0x19
        /*0056*/ 	.short	0x0018


	//----- nvinfo : EIATTR_PARAM_CBANK
	.align		4
        /*0058*/ 	.byte	0x04, 0x0a
        /*005a*/ 	.short	(.L_20 - .L_19)
	.align		4
.L_19:
        /*005c*/ 	.word	index@(.nv.constant0._Z32attention_output_tile_128_kernelPfS_S_)
        /*0060*/ 	.short	0x0380
        /*0062*/ 	.short	0x0018


	//----- nvinfo : EIATTR_SW_WAR
	.align		4
.L_20:
        /*0064*/ 	.byte	0x04, 0x36
        /*0066*/ 	.short	(.L_22 - .L_21)
.L_21:
        /*0068*/ 	.word	0x00000008
.L_22:


//--------------------- .nv.callgraph             --------------------------
	.section	.nv.callgraph,"",@"SHT_CUDA_CALLGRAPH"
	.align	4
	.sectionentsize	8
	.align		4
        /*0000*/ 	.word	0x00000000
	.align		4
        /*0004*/ 	.word	0xffffffff
	.align		4
        /*0008*/ 	.word	0x00000000
	.align		4
        /*000c*/ 	.word	0xfffffffe
	.align		4
        /*0010*/ 	.word	0x00000000
	.align		4
        /*0014*/ 	.word	0xfffffffd
	.align		4
        /*0018*/ 	.word	0x00000000
	.align		4
        /*001c*/ 	.word	0xfffffffc


//--------------------- .nv.constant4             --------------------------
	.section	.nv.constant4,"a",@progbits
	.align	8
	.align		8
.nv.constant4:
        /*0000*/ 	.dword	weights
	.align		8
        /*0008*/ 	.dword	v
	.align		8
        /*0010*/ 	.dword	result


//--------------------- .text._Z32attention_output_tile_128_kernelPfS_S_ --------------------------
	.section	.text._Z32attention_output_tile_128_kernelPfS_S_,"ax",@progbits
	.align	128
        .global         _Z32attention_output_tile_128_kernelPfS_S_
        .type           _Z32attention_output_tile_128_kernelPfS_S_,@function
        .size           _Z32attention_output_tile_128_kernelPfS_S_,(.L_x_1 - _Z32attention_output_tile_128_kernelPfS_S_)
        .other          _Z32attention_output_tile_128_kernelPfS_S_,@"STO_CUDA_ENTRY STV_DEFAULT"
_Z32attention_output_tile_128_kernelPfS_S_:
.text._Z32attention_output_tile_128_kernelPfS_S_:
[----:B------:R-:W-:Y:S01]  /*0000*/  LDC R1, c[0x0][0x37c] ;  /* 0x0000df00ff017b82 */ /* 0x000fe20000000800 */
[----:B------:R-:W0:Y:S07]  /*0010*/  S2R R7, SR_TID.X ;  /* 0x0000000000077919 */ /* 0x000e2e0000002100 */
[----:B------:R-:W1:Y:S01]  /*0020*/  LDC R3, c[0x0][0x364] ;  /* 0x0000d900ff037b82 */ /* 0x000e620000000800 */
[----:B------:R-:W1:Y:S07]  /*0030*/  S2R R8, SR_TID.Y ;  /* 0x0000000000087919 */ /* 0x000e6e0000002200 */
[----:B------:R-:W0:Y:S08]  /*0040*/  S2UR UR5, SR_CTAID.X ;  /* 0x00000000000579c3 */ /* 0x000e300000002500 */
[----:B------:R-:W0:Y:S08]  /*0050*/  LDC R0, c[0x0][0x360] ;  /* 0x0000d800ff007b82 */ /* 0x000e300000000800 */
[----:B------:R-:W1:Y:S01]  /*0060*/  S2UR UR4, SR_CTAID.Y ;  /* 0x00000000000479c3 */ /* 0x000e620000002600 */
[----:B0-----:R-:W-:-:S05]  /*0070*/  IMAD R7, R0, UR5, R7 ;  /* 0x0000000500077c24 */ /* 0x001fca000f8e0207 */
[----:B------:R-:W-:Y:S01]  /*0080*/  ISETP.GT.AND P0, PT, R7, 0x7f, PT ;  /* 0x0000007f0700780c */ /* 0x000fe20003f04270 */
[----:B-1----:R-:W-:-:S05]  /*0090*/  IMAD R8, R3, UR4, R8 ;  /* 0x0000000403087c24 */ /* 0x002fca000f8e0208 */
[----:B------:R-:W-:-:S13]  /*00a0*/  ISETP.GT.U32.OR P0, PT, R8, 0x7f, P0 ;  /* 0x0000007f0800780c */ /* 0x000fda0000704470 */
[----:B------:R-:W-:Y:S05]  /*00b0*/  @P0 EXIT ;  /* 0x000000000000094d */ /* 0x000fea0003800000 */
[----:B------:R-:W0:Y:S01]  /*00c0*/  LDC.64 R10, c[0x0][0x380] ;  /* 0x0000e000ff0a7b82 */ /* 0x000e220000000a00 */
[----:B------:R-:W1:Y:S01]  /*00d0*/  LDCU.64 UR4, c[0x0][0x358] ;  /* 0x00006b00ff0477ac */ /* 0x000e620008000a00 */
[----:B------:R-:W-:-:S06]  /*00e0*/  LEA R6, R8, R7, 0x7 ;  /* 0x0000000708067211 */ /* 0x000fcc00078e38ff */
[----:B------:R-:W2:Y:S08]  /*00f0*/  LDC.64 R4, c[0x4][RZ] ;  /* 0x01000000ff047b82 */ /* 0x000eb00000000a00 */
[----:B------:R-:W3:Y:S01]  /*0100*/  LDC.64 R14, c[0x0][0x388] ;  /* 0x0000e200ff0e7b82 */ /* 0x000ee20000000a00 */
[----:B0-----:R-:W-:-:S07]  /*0110*/  IMAD.WIDE R10, R6, 0x4, R10 ;  /* 0x00000004060a7825 */ /* 0x001fce00078e020a */
[----:B------:R-:W0:Y:S01]  /*0120*/  LDC.64 R2, c[0x4][0x8] ;  /* 0x01000200ff027b82 */ /* 0x000e220000000a00 */
[----:B-1----:R-:W4:Y:S01]  /*0130*/  LDG.E R11, desc[UR4][R10.64] ;  /* 0x000000040a0b7981 */ /* 0x002f22000c1e1900 */
[----:B--2---:R-:W-:-:S04]  /*0140*/  IMAD.WIDE.U32 R4, R8, 0x200, R4 ;  /* 0x0000020008047825 */ /* 0x004fc800078e0004 */
[----:B------:R-:W-:-:S04]  /*0150*/  IMAD.WIDE R12, R7, 0x4, R4 ;  /* 0x00000004070c7825 */ /* 0x000fc800078e0204 */
[----:B---3--:R-:W-:Y:S01]  /*0160*/  IMAD.WIDE R14, R6, 0x4, R14 ;  /* 0x00000004060e7825 */ /* 0x008fe200078e020e */
[----:B----4-:R-:W-:Y:S05]  /*0170*/  STG.E desc[UR4][R12.64], R11 ;  /* 0x0000000b0c007986 */ /* 0x010fea000c101904 */
[----:B------:R-:W2:Y:S01]  /*0180*/  LDG.E R15, desc[UR4][R14.64] ;  /* 0x000000040e0f7981 */ /* 0x000ea2000c1e1900 */
[----:B0-----:R-:W-:-:S04]  /*0190*/  IMAD.WIDE R2, R7, 0x4, R2 ;  /* 0x0000000407027825 */ /* 0x001fc800078e0202 */
[----:B------:R-:W-:-:S05]  /*01a0*/  IMAD.WIDE.U32 R16, R8, 0x200, R2 ;  /* 0x0000020008107825 */ /* 0x000fca00078e0002 */
[----:B--2---:R0:W-:Y:S04]  /*01b0*/  STG.E desc[UR4][R16.64], R15 ;  /* 0x0000000f10007986 */ /* 0x0041e8000c101904 */
[----:B------:R-:W2:Y:S04]  /*01c0*/  LDG.E R0, desc[UR4][R4.64] ;  /* 0x0000000404007981 */ /* 0x000ea8000c1e1900 */
[----:B------:R-:W2:Y:S04]  /*01d0*/  LDG.E R9, desc[UR4][R2.64] ;  /* 0x0000000402097981 */ /* 0x000ea8000c1e1900 */
[----:B------:R-:W3:Y:S04]  /*01e0*/  LDG.E R23, desc[UR4][R4.64+0x4] ;  /* 0x0000040404177981 */ /* 0x000ee8000c1e1900 */
[----:B------:R-:W3:Y:S04]  /*01f0*/  LDG.E R24, desc[UR4][R2.64+0x200] ;  /* 0x0002000402187981 */ /* 0x000ee8000c1e1900 */
[----:B------:R-:W4:Y:S04]  /*0200*/  LDG.E R25, desc[UR4][R4.64+0x8] ;  /* 0x0000080404197981 */ /* 0x000f28000c1e1900 */
[----:B------:R-:W4:Y:S04]  /*0210*/  LDG.E R26, desc[UR4][R2.64+0x400] ;  /* 0x00040004021a7981 */ /* 0x000f28000c1e1900 */
[----:B------:R-:W5:Y:S04]  /*0220*/  LDG.E R20, desc[UR4][R4.64+0xc] ;  /* 0x00000c0404147981 */ /* 0x000f68000c1e1900 */
[----:B------:R-:W5:Y:S04]  /*0230*/  LDG.E R21, desc[UR4][R2.64+0x600] ;  /* 0x0006000402157981 */ /* 0x000f68000c1e1900 */
[----:B------:R-:W5:Y:S04]  /*0240*/  LDG.E R18, desc[UR4][R4.64+0x10] ;  /* 0x0000100404127981 */ /* 0x000f68000c1e1900 */
[----:B------:R-:W5:Y:S04]  /*0250*/  LDG.E R19, desc[UR4][R2.64+0x800] ;  /* 0x0008000402137981 */ /* 0x000f68000c1e1900 */
[----:B0-----:R-:W5:Y:S04]  /*0260*/  LDG.E R17, desc[UR4][R4.64+0x14] ;  /* 0x0000140404117981 */ /* 0x001f68000c1e1900 */
[----:B------:R-:W5:Y:S04]  /*0270*/  LDG.E R16, desc[UR4][R2.64+0xa00] ;  /* 0x000a000402107981 */ /* 0x000f68000c1e1900 */
[----:B------:R-:W5:Y:S04]  /*0280*/  LDG.E R14, desc[UR4][R4.64+0x18] ;  /* 0x00001804040e7981 */ /* 0x000f68000c1e1900 */
[----:B------:R-:W5:Y:S04]  /*0290*/  LDG.E R15, desc[UR4][R2.64+0xc00] ;  /* 0x000c0004020f7981 */ /* 0x000f68000c1e1900 */
[----:B------:R-:W5:Y:S04]  /*02a0*/  LDG.E R12, desc[UR4][R4.64+0x1c] ;  /* 0x00001c04040c7981 */ /* 0x000f68000c1e1900 */
[----:B------:R-:W5:Y:S04]  /*02b0*/  LDG.E R13, desc[UR4][R2.64+0xe00] ;  /* 0x000e0004020d7981 */ /* 0x000f68000c1e1900 */
[----:B------:R-:W5:Y:S04]  /*02c0*/  LDG.E R10, desc[UR4][R4.64+0x20] ;  /* 0x00002004040a7981 */ /* 0x000f68000c1e1900 */
[----:B------:R-:W5:Y:S04]  /*02d0*/  LDG.E R11, desc[UR4][R2.64+0x1000] ;  /* 0x00100004020b7981 */ /* 0x000f68000c1e1900 */
[----:B------:R-:W5:Y:S01]  /*02e0*/  LDG.E R29, desc[UR4][R2.64+0xfe00] ;  /* 0x00fe0004021d7981 */ /* 0x000f62000c1e1900 */
[----:B--2---:R-:W-:-:S03]  /*02f0*/  FFMA R22, R0, R9, RZ ;  /* 0x0000000900167223 */ /* 0x004fc600000000ff */
[----:B------:R-:W2:Y:S04]  /*0300*/  LDG.E R0, desc[UR4][R4.64+0x24] ;  /* 0x0000240404007981 */ /* 0x000ea8000c1e1900 */
[----:B------:R-:W2:Y:S01]  /*0310*/  LDG.E R9, desc[UR4][R2.64+0x1200] ;  /* 0x0012000402097981 */ /* 0x000ea2000c1e1900 */
[----:B---3--:R-:W-:-:S03]  /*0320*/  FFMA R22, R23, R24, R22 ;  /* 0x0000001817167223 */ /* 0x008fc60000000016 */
[----:B------:R-:W3:Y:S04]  /*0330*/  LDG.E R23, desc[UR4][R2.64+0x1400] ;  /* 0x0014000402177981 */ /* 0x000ee8000c1e1900 */
[----:B------:R-:W3:Y:S01]  /*0340*/  LDG.E R24, desc[UR4][R4.64+0x2c] ;  /* 0x00002c0404187981 */ /* 0x000ee2000c1e1900 */
[----:B----4-:R-:W-:-:S03]  /*0350*/  FFMA R25, R25, R26, R22 ;  /* 0x0000001a19197223 */ /* 0x010fc60000000016 */
[----:B------:R-:W3:Y:S01]  /*0360*/  LDG.E R22, desc[UR4][R4.64+0x28] ;  /* 0x0000280404167981 */ /* 0x000ee2000c1e1900 */
[----:B-----5:R-:W-:-:S03]  /*0370*/  FFMA R21, R20, R21, R25 ;  /* 0x0000001514157223 */ /* 0x020fc60000000019 */
[----:B------:R-:W4:Y:S04]  /*0380*/  LDG.E R25, desc[UR4][R2.64+0x1600] ;  /* 0x0016000402197981 */ /* 0x000f28000c1e1900 */
[----:B------:R-:W5:Y:S01]  /*0390*/  LDG.E R20, desc[UR4][R4.64+0x30] ;  /* 0x0000300404147981 */ /* 0x000f62000c1e1900 */
[----:B------:R-:W-:-:S03]  /*03a0*/  FFMA R18, R18, R19, R21 ;  /* 0x0000001312127223 */ /* 0x000fc60000000015 */
[----:B------:R-:W5:Y:S04]  /*03b0*/  LDG.E R21, desc[UR4][R2.64+0x1800] ;  /* 0x0018000402157981 */ /* 0x000f68000c1e1900 */
        /* <DEDUP_REMOVED lines=13> */
[----:B--2---:R-:W-:-:S03]  /*0490*/  FFMA R27, R0, R9, R11 ;  /* 0x00000009001b7223 */ /* 0x004fc6000000000b */
[----:B------:R-:W2:Y:S04]  /*04a0*/  LDG.E R11, desc[UR4][R2.64+0x2200] ;  /* 0x00220004020b7981 */ /* 0x000ea8000c1e1900 */
[----:B------:R-:W2:Y:S04]  /*04b0*/  LDG.E R0, desc[UR4][R4.64+0x48] ;  /* 0x0000480404007981 */ /* 0x000ea8000c1e1900 */
[----:B------:R-:W2:Y:S01]  /*04c0*/  LDG.E R9, desc[UR4][R2.64+0x2400] ;  /* 0x0024000402097981 */ /* 0x000ea2000c1e1900 */
[----:B---3--:R-:W-:-:S03]  /*04d0*/  FFMA R23, R22, R23, R27 ;  /* 0x0000001716177223 */ /* 0x008fc6000000001b */
[----:B------:R-:W3:Y:S01]  /*04e0*/  LDG.E R22, desc[UR4][R4.64+0x4c] ;  /* 0x00004c0404167981 */ /* 0x000ee2000c1e1900 */
[----:B----4-:R-:W-:-:S03]  /*04f0*/  FFMA R25, R24, R25, R23 ;  /* 0x0000001918197223 */ /* 0x010fc60000000017 */
[----:B------:R-:W3:Y:S04]  /*0500*/  LDG.E R23, desc[UR4][R2.64+0x2600] ;  /* 0x0026000402177981 */ /* 0x000ee8000c1e1900 */
[----:B------:R-:W4:Y:S01]  /*0510*/  LDG.E R24, desc[UR4][R4.64+0x50] ;  /* 0x0000500404187981 */ /* 0x000f22000c1e1900 */
        /* <DEDUP_REMOVED lines=17> */
[----:B------:R-:W2:Y:S01]  /*0630*/  LDG.E R10, desc[UR4][R4.64+0x68] ;  /* 0x00006804040a7981 */ /* 0x000ea2000c1e1900 */
[----:B------:R-:W-:-:S03]  /*0640*/  FFMA R27, R0, R9, R11 ;  /* 0x00000009001b7223 */ /* 0x000fc6000000000b */
        /* <DEDUP_REMOVED lines=92> */
[----:B--2---:R-:W-:-:S03]  /*0c10*/  FFMA R19, R18, R19, R21 ;  /* 0x0000001312137223 */ /* 0x004fc60000000015 */
[----:B------:R-:W5:Y:S04]  /*0c20*/  LDG.E R21, desc[UR4][R2.64+0x7200] ;  /* 0x0072000402157981 */ /* 0x000f68000c1e1900 */
        /* <DEDUP_REMOVED lines=42> */
[----:B------:R-:W2:Y:S04]  /*0ed0*/  LDG.E R15, desc[UR4][R4.64+0x120] ;  /* 0x00012004040f7981 */ /* 0x000ea8000c1e1900 */
[----:B------:R-:W2:Y:S01]  /*0ee0*/  LDG.E R12, desc[UR4][R2.64+0x9000] ;  /* 0x00900004020c7981 */ /* 0x000ea2000c1e1900 */
[----:B---3--:R-:W-:-:S03]  /*0ef0*/  FFMA R23, R22, R23, R27 ;  /* 0x0000001716177223 */ /* 0x008fc6000000001b */
[----:B------:R-:W3:Y:S01]  /*0f00*/  LDG.E R22, desc[UR4][R4.64+0x124] ;  /* 0x0001240404167981 */ /* 0x000ee2000c1e1900 */
[----:B----4-:R-:W-:-:S03]  /*0f10*/  FFMA R25, R24, R25, R23 ;  /* 0x0000001918197223 */ /* 0x010fc60000000017 */
[----:B------:R-:W3:Y:S01]  /*0f20*/  LDG.E R23, desc[UR4][R2.64+0x9200] ;  /* 0x0092000402177981 */ /* 0x000ee2000c1e1900 */
[----:B-----5:R-:W-:-:S03]  /*0f30*/  FFMA R25, R20, R21, R25 ;  /* 0x0000001514197223 */ /* 0x020fc60000000019 */
[----:B------:R-:W4:Y:S04]  /*0f40*/  LDG.E R20, desc[UR4][R4.64+0x128] ;  /* 0x0001280404147981 */ /* 0x000f28000c1e1900 */
[----:B------:R-:W4:Y:S01]  /*0f50*/  LDG.E R21, desc[UR4][R2.64+0x9400] ;  /* 0x0094000402157981 */ /* 0x000f22000c1e1900 */
[----:B--2---:R-:W-:-:S03]  /*0f60*/  FFMA R25, R18, R19, R25 ;  /* 0x0000001312197223 */ /* 0x004fc60000000019 */
[----:B------:R-:W2:Y:S04]  /*0f70*/  LDG.E R18, desc[UR4][R4.64+0x12c] ;  /* 0x00012c0404127981 */ /* 0x000ea8000c1e1900 */
[----:B------:R-:W2:Y:S01]  /*0f80*/  LDG.E R19, desc[UR4][R2.64+0x9600] ;  /* 0x0096000402137981 */ /* 0x000ea2000c1e1900 */
        /* <DEDUP_REMOVED lines=14> */
[----:B------:R-:W5:Y:S04]  /*1070*/  LDG.E R12, desc[UR4][R2.64+0xa000] ;  /* 0x00a00004020c7981 */ /* 0x000f68000c1e1900 */
[----:B------:R-:W5:Y:S04]  /*1080*/  LDG.E R24, desc[UR4][R4.64+0x144] ;  /* 0x0001440404187981 */ /* 0x000f68000c1e1900 */
[----:B------:R-:W5:Y:S01]  /*1090*/  LDG.E R15, desc[UR4][R2.64+0xa200] ;  /* 0x00a20004020f7981 */ /* 0x000f62000c1e1900 */
[----:B---3--:R-:W-:-:S03]  /*10a0*/  FFMA R23, R22, R23, R27 ;  /* 0x0000001716177223 */ /* 0x008fc6000000001b */
[----:B------:R-:W3:Y:S01]  /*10b0*/  LDG.E R27, desc[UR4][R2.64+0xfa00] ;  /* 0x00fa0004021b7981 */ /* 0x000ee2000c1e1900 */
[----:B----4-:R-:W-:-:S03]  /*10c0*/  FFMA R23, R20, R21, R23 ;  /* 0x0000001514177223 */ /* 0x010fc60000000017 */
[----:B------:R-:W4:Y:S04]  /*10d0*/  LDG.E R21, desc[UR4][R4.64+0x148] ;  /* 0x0001480404157981 */ /* 0x000f28000c1e1900 */
[----:B------:R-:W4:Y:S01]  /*10e0*/  LDG.E R20, desc[UR4][R2.64+0xa400] ;  /* 0x00a4000402147981 */ /* 0x000f22000c1e1900 */
[----:B--2---:R-:W-:-:S03]  /*10f0*/  FFMA R22, R18, R19, R23 ;  /* 0x0000001312167223 */ /* 0x004fc60000000017 */
[----:B------:R-:W2:Y:S04]  /*1100*/  LDG.E R18, desc[UR4][R4.64+0x14c] ;  /* 0x00014c0404127981 */ /* 0x000ea8000c1e1900 */
[----:B------:R-:W2:Y:S01]  /*1110*/  LDG.E R19, desc[UR4][R2.64+0xa600] ;  /* 0x00a6000402137981 */ /* 0x000ea2000c1e1900 */
[----:B-----5:R-:W-:-:S03]  /*1120*/  FFMA R22, R17, R16, R22 ;  /* 0x0000001011167223 */ /* 0x020fc60000000016 */
[----:B------:R-:W5:Y:S04]  /*1130*/  LDG.E R16, desc[UR4][R4.64+0x150] ;  /* 0x0001500404107981 */ /* 0x000f68000c1e1900 */
[----:B------:R-:W5:Y:S04]  /*1140*/  LDG.E R17, desc[UR4][R2.64+0xa800] ;  /* 0x00a8000402117981 */ /* 0x000f68000c1e1900 */
[----:B------:R-:W3:Y:S01]  /*1150*/  LDG.E R23, desc[UR4][R2.64+0xb000] ;  /* 0x00b0000402177981 */ /* 0x000ee2000c1e1900 */
[----:B------:R-:W-:-:S03]  /*1160*/  FFMA R22, R13, R10, R22 ;  /* 0x0000000a0d167223 */ /* 0x000fc60000000016 */
[----:B------:R-:W3:Y:S04]  /*1170*/  LDG.E R10, desc[UR4][R4.64+0x154] ;  /* 0x00015404040a7981 */ /* 0x000ee8000c1e1900 */
        /* <DEDUP_REMOVED lines=12> */
[----:B------:R-:W3:Y:S04]  /*1240*/  LDG.E R24, desc[UR4][R2.64+0xb200] ;  /* 0x00b2000402187981 */ /* 0x000ee8000c1e1900 */
[----:B------:R-:W3:Y:S01]  /*1250*/  LDG.E R15, desc[UR4][R2.64+0xb400] ;  /* 0x00b40004020f7981 */ /* 0x000ee2000c1e1900 */
[----:B----4-:R-:W-:-:S04]  /*1260*/  FFMA R21, R21, R20, R26 ;  /* 0x0000001415157223 */ /* 0x010fc8000000001a */
[----:B--2---:R-:W-:Y:S02]  /*1270*/  FFMA R21, R18, R19, R21 ;  /* 0x0000001312157223 */ /* 0x004fe40000000015 */
[----:B------:R-:W2:Y:S04]  /*1280*/  LDG.E R19, desc[UR4][R4.64+0x16c] ;  /* 0x00016c0404137981 */ /* 0x000ea8000c1e1900 */
[----:B------:R-:W2:Y:S01]  /*1290*/  LDG.E R18, desc[UR4][R2.64+0xb600] ;  /* 0x00b6000402127981 */ /* 0x000ea2000c1e1900 */
[----:B-----5:R-:W-:-:S03]  /*12a0*/  FFMA R21, R16, R17, R21 ;  /* 0x0000001110157223 */ /* 0x020fc60000000015 */
[----:B------:R-:W4:Y:S04]  /*12b0*/  LDG.E R17, desc[UR4][R4.64+0x170] ;  /* 0x0001700404117981 */ /* 0x000f28000c1e1900 */
[----:B------:R-:W4:Y:S01]  /*12c0*/  LDG.E R16, desc[UR4][R2.64+0xb800] ;  /* 0x00b8000402107981 */ /* 0x000f22000c1e1900 */
[----:B---3--:R-:W-:-:S03]  /*12d0*/  FFMA R20, R10, R13, R21 ;  /* 0x0000000d0a147223 */ /* 0x008fc60000000015 */
[----:B------:R-:W3:Y:S04]  /*12e0*/  LDG.E R10, desc[UR4][R4.64+0x174] ;  /* 0x00017404040a7981 */ /* 0x000ee8000c1e1900 */
[----:B------:R-:W3:Y:S01]  /*12f0*/  LDG.E R13, desc[UR4][R2.64+0xba00] ;  /* 0x00ba0004020d7981 */ /* 0x000ee2000c1e1900 */
[----:B------:R-:W-:-:S03]  /*1300*/  FFMA R20, R9, R0, R20 ;  /* 0x0000000009147223 */ /* 0x000fc60000000014 */
[----:B------:R-:W5:Y:S04]  /*1310*/  LDG.E R9, desc[UR4][R4.64+0x178] ;  /* 0x0001780404097981 */ /* 0x000f68000c1e1900 */
[----:B------:R-:W5:Y:S01]  /*1320*/  LDG.E R0, desc[UR4][R2.64+0xbc00] ;  /* 0x00bc000402007981 */ /* 0x000f62000c1e1900 */
[----:B------:R-:W-:-:S03]  /*1330*/  FFMA R21, R11, R14, R20 ;  /* 0x0000000e0b157223 */ /* 0x000fc60000000014 */
[----:B------:R-:W5:Y:S01]  /*1340*/  LDG.E R14, desc[UR4][R4.64+0x17c] ;  /* 0x00017c04040e7981 */ /* 0x000f62000c1e1900 */
[----:B------:R-:W-:-:S03]  /*1350*/  FFMA R20, R12, R23, R21 ;  /* 0x000000170c147223 */ /* 0x000fc60000000015 */
[----:B------:R-:W5:Y:S04]  /*1360*/  LDG.E R11, desc[UR4][R2.64+0xbe00] ;  /* 0x00be0004020b7981 */ /* 0x000f68000c1e1900 */
        /* <DEDUP_REMOVED lines=10> */
[----:B--2---:R-:W-:-:S04]  /*1410*/  FFMA R18, R19, R18, R26 ;  /* 0x0000001213127223 */ /* 0x004fc8000000001a */
[----:B----4-:R-:W-:Y:S02]  /*1420*/  FFMA R19, R17, R16, R18 ;  /* 0x0000001011137223 */ /* 0x010fe40000000012 */
[----:B------:R-:W2:Y:S04]  /*1430*/  LDG.E R17, desc[UR4][R4.64+0x190] ;  /* 0x0001900404117981 */ /* 0x000ea8000c1e1900 */
[----:B------:R-:W2:Y:S01]  /*1440*/  LDG.E R16, desc[UR4][R2.64+0xc800] ;  /* 0x00c8000402107981 */ /* 0x000ea2000c1e1900 */
[----:B---3--:R-:W-:-:S03]  /*1450*/  FFMA R18, R10, R13, R19 ;  /* 0x0000000d0a127223 */ /* 0x008fc60000000013 */
[----:B------:R-:W3:Y:S04]  /*1460*/  LDG.E R10, desc[UR4][R4.64+0x194] ;  /* 0x00019404040a7981 */ /* 0x000ee8000c1e1900 */
[----:B------:R-:W3:Y:S01]  /*1470*/  LDG.E R13, desc[UR4][R2.64+0xca00] ;  /* 0x00ca0004020d7981 */ /* 0x000ee2000c1e1900 */
[----:B-----5:R-:W-:-:S03]  /*1480*/  FFMA R19, R9, R0, R18 ;  /* 0x0000000009137223 */ /* 0x020fc60000000012 */
[----:B------:R-:W4:Y:S04]  /*1490*/  LDG.E R0, desc[UR4][R4.64+0x198] ;  /* 0x0001980404007981 */ /* 0x000f28000c1e1900 */
[----:B------:R-:W4:Y:S01]  /*14a0*/  LDG.E R9, desc[UR4][R2.64+0xcc00] ;  /* 0x00cc000402097981 */ /* 0x000f22000c1e1900 */
        /* <DEDUP_REMOVED lines=18> */
[----:B---3--:R-:W-:Y:S02]  /*15d0*/  FFMA R17, R10, R13, R17 ;  /* 0x0000000d0a117223 */ /* 0x008fe40000000011 */
[----:B------:R-:W2:Y:S04]  /*15e0*/  LDG.E R13, desc[UR4][R4.64+0x1b4] ;  /* 0x0001b404040d7981 */ /* 0x000ea8000c1e1900 */
[----:B------:R-:W2:Y:S01]  /*15f0*/  LDG.E R10, desc[UR4][R2.64+0xda00] ;  /* 0x00da0004020a7981 */ /* 0x000ea2000c1e1900 */
[----:B----4-:R-:W-:-:S03]  /*1600*/  FFMA R17, R0, R9, R17 ;  /* 0x0000000900117223 */ /* 0x010fc60000000011 */
        /* <DEDUP_REMOVED lines=22> */
[----:B--2---:R-:W-:-:S03]  /*1770*/  FFMA R13, R13, R10, R26 ;  /* 0x0000000a0d0d7223 */ /* 0x004fc6000000001a */
[----:B------:R-:W2:Y:S01]  /*1780*/  LDG.E R26, desc[UR4][R4.64+0x1fc] ;  /* 0x0001fc04041a7981 */ /* 0x000ea2000c1e1900 */
[----:B---3--:R-:W-:-:S03]  /*1790*/  FFMA R10, R0, R9, R13 ;  /* 0x00000009000a7223 */ /* 0x008fc6000000000d */
[----:B------:R-:W3:Y:S04]  /*17a0*/  LDG.E R9, desc[UR4][R4.64+0x1d8] ;  /* 0x0001d80404097981 */ /* 0x000ee8000c1e1900 */
[----:B------:R-:W3:Y:S01]  /*17b0*/  LDG.E R0, desc[UR4][R2.64+0xec00] ;  /* 0x00ec000402007981 */ /* 0x000ee2000c1e1900 */
[----:B----4-:R-:W-:-:S03]  /*17c0*/  FFMA R10, R11, R14, R10 ;  /* 0x0000000e0b0a7223 */ /* 0x010fc6000000000a */
[----:B------:R-:W4:Y:S04]  /*17d0*/  LDG.E R11, desc[UR4][R4.64+0x1dc] ;  /* 0x0001dc04040b7981 */ /* 0x000f28000c1e1900 */
[----:B------:R-:W4:Y:S01]  /*17e0*/  LDG.E R14, desc[UR4][R2.64+0xee00] ;  /* 0x00ee0004020e7981 */ /* 0x000f22000c1e1900 */
[----:B-----5:R-:W-:-:S03]  /*17f0*/  FFMA R17, R17, R12, R10 ;  /* 0x0000000c11117223 */ /* 0x020fc6000000000a */
[----:B------:R-:W5:Y:S04]  /*1800*/  LDG.E R13, desc[UR4][R4.64+0x1e0] ;  /* 0x0001e004040d7981 */ /* 0x000f68000c1e1900 */
[----:B------:R-:W5:Y:S01]  /*1810*/  LDG.E R10, desc[UR4][R2.64+0xf000] ;  /* 0x00f00004020a7981 */ /* 0x000f62000c1e1900 */
        /* <DEDUP_REMOVED lines=13> */
[----:B------:R-:W-:-:S03]  /*18f0*/  FFMA R28, R22, R15, R25 ;  /* 0x0000000f161c7223 */ /* 0x000fc60000000019 */
[----:B------:R-:W2:Y:S04]  /*1900*/  LDG.E R22, desc[UR4][R4.64+0x1f8] ;  /* 0x0001f80404167981 */ /* 0x000ea8000c1e1900 */
[----:B------:R-:W2:Y:S01]  /*1910*/  LDG.E R25, desc[UR4][R2.64+0xfc00] ;  /* 0x00fc000402197981 */ /* 0x000ea2000c1e1900 */
[----:B---3--:R-:W-:-:S04]  /*1920*/  FFMA R0, R9, R0, R28 ;  /* 0x0000000009007223 */ /* 0x008fc8000000001c */
[----:B----4-:R-:W-:Y:S02]  /*1930*/  FFMA R0, R11, R14, R0 ;  /* 0x0000000e0b007223 */ /* 0x010fe40000000000 */
[----:B------:R-:W0:Y:S02]  /*1940*/  LDC.64 R14, c[0x4][0x10] ;  /* 0x01000400ff0e7b82 */ /* 0x000e240000000a00 */
[----:B-----5:R-:W-:-:S06]  /*1950*/  FFMA R13, R13, R10, R0 ;  /* 0x0000000a0d0d7223 */ /* 0x020fcc0000000000 */
[----:B------:R-:W1:Y:S01]  /*1960*/  LDC.64 R10, c[0x0][0x390] ;  /* 0x0000e400ff0a7b82 */ /* 0x000e620000000a00 */
[----:B--2---:R-:W-:-:S04]  /*1970*/  FFMA R13, R12, R17, R13 ;  /* 0x000000110c0d7223 */ /* 0x004fc8000000000d */
[----:B------:R-:W-:-:S04]  /*1980*/  FFMA R13, R16, R19, R13 ;  /* 0x00000013100d7223 */ /* 0x000fc8000000000d */
[----:B------:R-:W-:Y:S01]  /*1990*/  FFMA R13, R18, R21, R13 ;  /* 0x00000015120d7223 */ /* 0x000fe2000000000d */
[----:B0-----:R-:W-:-:S04]  /*19a0*/  IMAD.WIDE.U32 R14, R8, 0x200, R14 ;  /* 0x00000200080e7825 */ /* 0x001fc800078e000e */
[----:B------:R-:W-:-:S04]  /*19b0*/  FFMA R13, R20, R23, R13 ;  /* 0x00000017140d7223 */ /* 0x000fc8000000000d */
[----:B------:R-:W-:Y:S01]  /*19c0*/  FFMA R13, R24, R27, R13 ;  /* 0x0000001b180d7223 */ /* 0x000fe2000000000d */
[----:B------:R-:W-:-:S04]  /*19d0*/  IMAD.WIDE R14, R7, 0x4, R14 ;  /* 0x00000004070e7825 */ /* 0x000fc800078e020e */
[----:B------:R-:W-:Y:S01]  /*19e0*/  FFMA R13, R22, R25, R13 ;  /* 0x00000019160d7223 */ /* 0x000fe2000000000d */
[----:B-1----:R-:W-:-:S04]  /*19f0*/  IMAD.WIDE R10, R6, 0x4, R10 ;  /* 0x00000004060a7825 */ /* 0x002fc800078e020a */
[----:B------:R-:W-:-:S05]  /*1a00*/  FFMA R13, R26, R29, R13 ;  /* 0x0000001d1a0d7223 */ /* 0x000fca000000000d */
[----:B------:R-:W-:Y:S04]  /*1a10*/  STG.E desc[UR4][R14.64], R13 ;  /* 0x0000000d0e007986 */ /* 0x000fe8000c101904 */
[----:B------:R-:W-:Y:S01]  /*1a20*/  STG.E desc[UR4][R10.64], R13 ;  /* 0x0000000d0a007986 */ /* 0x000fe2000c101904 */
[----:B------:R-:W-:Y:S05]  /*1a30*/  EXIT ;  /* 0x000000000000794d */ /* 0x000fea0003800000 */
.L_x_0:
[----:B------:R-:W-:-:S00]  /*1a40*/  BRA `(.L_x_0) ;  /* 0xfffffffc00fc7947 */ /* 0x000fc0000383ffff */
[----:B------:R-:W-:-:S00]  /*1a50*/  NOP ;  /* 0x0000000000007918 */ /* 0x000fc00000000000 */
        /* <DEDUP_REMOVED lines=10> */
.L_x_1:


//--------------------- .nv.shared.reserved.0     --------------------------
	.section	.nv.shared.reserved.0,"aw",@nobits
	.weak		__nv_reservedSMEM_offset_0_alias
	.size		__nv_reservedSMEM_offset_0_alias, 0, 64
	.other		__nv_reservedSMEM_offset_0_alias,@"STO_CUDA_RESERVED_SHARED STV_DEFAULT"
__nv_reservedSMEM_offset_0_alias:
	.zero		0
	.zero		64


//--------------------- .nv.global                --------------------------
	.section	.nv.global,"aw",@nobits
	.align	4
.nv.global:
	.type		result,@object
	.size		result,(weights - result)
result:
	.zero		65536
	.type		weights,@object
	.size		weights,(v - weights)
weights:
	.zero		65536
	.type		v,@object
	.size		v,(.L_1 - v)
v:
	.zero		65536
.L_1:


//--------------------- .nv.constant0._Z32attention_output_tile_128_kernelPfS_S_ --------------------------
	.section	.nv.constant0._Z32attention_output_tile_128_kernelPfS_S_,"a",@progbits
	.sectionflags	@""
	.align	4
.nv.constant0._Z32attention_output_tile_128_kernelPfS_S_:
	.zero		920


//--------------------- SYMBOLS --------------------------

	.type		.nv.reservedSmem.offset0,@object
	.size		.nv.reservedSmem.offset0,0x4
